//
// Generated by NVIDIA NVVM Compiler
//
// Compiler Build ID: CL-36424714
// Cuda compilation tools, release 13.0, V13.0.88
// Based on NVVM 20.0.0
//

.version 9.0
.target sm_100
.address_size 64

	// .globl	square64
.extern .func  (.param .b32 func_retval0) vprintf
(
	.param .b64 vprintf_param_0,
	.param .b64 vprintf_param_1
)
;
.global .align 1 .b8 $str[98] = {65, 32, 37, 112, 32, 124, 32, 105, 58, 32, 37, 100, 32, 124, 32, 105, 100, 120, 58, 32, 37, 100, 32, 124, 32, 115, 105, 122, 101, 32, 37, 100, 32, 124, 32, 98, 108, 111, 99, 107, 73, 100, 120, 46, 120, 32, 37, 100, 32, 124, 32, 98, 108, 111, 99, 107, 68, 105, 109, 46, 120, 32, 37, 100, 32, 124, 32, 116, 104, 114, 101, 97, 100, 73, 100, 120, 46, 120, 32, 37, 100, 32, 124, 32, 103, 114, 105, 100, 68, 105, 109, 46, 120, 32, 37, 100, 10};

.visible .entry square64(
	.param .u64 .ptr .align 1 square64_param_0,
	.param .u32 square64_param_1
)
{
	.local .align 8 .b8 	__local_depot0[40];
	.reg .b64 	%SP;
	.reg .b64 	%SPL;
	.reg .pred 	%p<3>;
	.reg .b32 	%r<21>;
	.reg .b64 	%rd<10>;
	.reg .b64 	%fd<2>;

	mov.u64 	%SPL, __local_depot0;
	cvta.local.u64 	%SP, %SPL;
	ld.param.u64 	%rd3, [square64_param_0];
	ld.param.u32 	%r12, [square64_param_1];
	mov.u32 	%r1, %ctaid.x;
	mov.u32 	%r2, %ntid.x;
	mov.u32 	%r3, %tid.x;
	mad.lo.s32 	%r19, %r1, %r2, %r3;
	shr.s32 	%r13, %r12, 31;
	shr.u32 	%r14, %r13, 29;
	add.s32 	%r15, %r12, %r14;
	shr.s32 	%r5, %r15, 3;
	setp.ge.s32 	%p1, %r19, %r5;
	@%p1 bra 	$L__BB0_3;
	add.u64 	%rd4, %SP, 0;
	add.u64 	%rd1, %SPL, 0;
	mov.u32 	%r6, %nctaid.x;
	mul.lo.s32 	%r7, %r2, %r6;
	cvta.to.global.u64 	%rd2, %rd3;
	mov.b32 	%r20, 0;
	mov.u64 	%rd5, $str;
$L__BB0_2:
	st.local.u64 	[%rd1], %rd3;
	st.local.v2.u32 	[%rd1+8], {%r20, %r19};
	st.local.v2.u32 	[%rd1+16], {%r12, %r1};
	st.local.v2.u32 	[%rd1+24], {%r2, %r3};
	st.local.u32 	[%rd1+32], %r6;
	cvta.global.u64 	%rd6, %rd5;
	{ // callseq 0, 0
	.param .b64 param0;
	st.param.b64 	[param0], %rd6;
	.param .b64 param1;
	st.param.b64 	[param1], %rd4;
	.param .b32 retval0;
	call.uni (retval0), 
	vprintf, 
	(
	param0, 
	param1
	);
	ld.param.b32 	%r17, [retval0];
	} // callseq 0
	cvt.rn.f64.s32 	%fd1, %r19;
	mul.wide.s32 	%rd8, %r19, 8;
	add.s64 	%rd9, %rd2, %rd8;
	st.global.f64 	[%rd9], %fd1;
	add.s32 	%r20, %r20, 1;
	add.s32 	%r19, %r19, %r7;
	setp.lt.s32 	%p2, %r19, %r5;
	@%p2 bra 	$L__BB0_2;
$L__BB0_3:
	ret;

}


// ===== COMPILED SASS (sm_100) =====

	.target	sm_100

	.elftype	@"ET_EXEC"


//--------------------- .note.nv.tkinfo           --------------------------
	.section	.note.nv.tkinfo,"",@"SHT_NOTE"
	.sectionflags	@"SHF_NOTE_NV_TKINFO"
	.tkinfo
        /*0018*/ 	.word	0x00000002
        /*0030*/ 	.string	""
        /*0030*/ 	.string	"ptxas"
        /*0030*/ 	.string	"Cuda compilation tools, release 13.0, V13.0.88"
        /*0030*/ 	.string	"Build cuda_13.0.r13.0/compiler.36424714_0"
        /*0030*/ 	.string	"-arch sm_100 -m 64 "



//--------------------- .note.nv.cuinfo           --------------------------
	.section	.note.nv.cuinfo,"",@"SHT_NOTE"
	.sectionflags	@"SHF_NOTE_NV_CUINFO"
        /*0018*/ 	.short	0x0002
        /*001a*/ 	.short	0x0064
        /*001c*/ 	.short	0x0082
	.zero		2


//--------------------- .nv.info                  --------------------------
	.section	.nv.info,"",@"SHT_CUDA_INFO"
	.align	4


	//----- nvinfo : EIATTR_REGCOUNT
	.align		4
        /*0000*/ 	.byte	0x04, 0x2f
        /*0002*/ 	.short	(.L_2 - .L_1)
	.align		4
.L_1:
        /*0004*/ 	.word	index@(square64)
        /*0008*/ 	.word	0x0000001a


	//----- nvinfo : EIATTR_FRAME_SIZE
	.align		4
.L_2:
        /*000c*/ 	.byte	0x04, 0x11
        /*000e*/ 	.short	(.L_4 - .L_3)
	.align		4
.L_3:
        /*0010*/ 	.word	index@(square64)
        /*0014*/ 	.word	0x00000028


	//----- nvinfo : EIATTR_MIN_STACK_SIZE
	.align		4
.L_4:
        /*0018*/ 	.byte	0x04, 0x12
        /*001a*/ 	.short	(.L_6 - .L_5)
	.align		4
.L_5:
        /*001c*/ 	.word	index@(square64)
        /*0020*/ 	.word	0x00000028
.L_6:


//--------------------- .nv.compat                --------------------------
	.section	.nv.compat,"",@"SHT_CUDA_COMPAT_INFO"
	.align	4
        /*0000*/ 	.byte	0x02, 0x09, 0x00, 0x00, 0x02, 0x02, 0x01, 0x00, 0x02, 0x05, 0x05, 0x00, 0x03, 0x07, 0x01, 0x01
        /*0010*/ 	.byte	0x02, 0x03, 0x00, 0x00, 0x02, 0x06, 0x01, 0x00, 0x04, 0x0b, 0x08, 0x00, 0x09, 0x00, 0x00, 0x00
        /*0020*/ 	.byte	0x00, 0x00, 0x00, 0x00


//--------------------- .nv.info.square64         --------------------------
	.section	.nv.info.square64,"",@"SHT_CUDA_INFO"
	.sectionflags	@""
	.align	4


	//----- nvinfo : EIATTR_CUDA_API_VERSION
	.align		4
        /*0000*/ 	.byte	0x04, 0x37
        /*0002*/ 	.short	(.L_8 - .L_7)
.L_7:
        /*0004*/ 	.word	0x00000082


	//----- nvinfo : EIATTR_KPARAM_INFO
	.align		4
.L_8:
        /*0008*/ 	.byte	0x04, 0x17
        /*000a*/ 	.short	(.L_10 - .L_9)
.L_9:
        /*000c*/ 	.word	0x00000000
        /*0010*/ 	.short	0x0001
        /*0012*/ 	.short	0x0008
        /*0014*/ 	.byte	0x00, 0xf0, 0x11, 0x00


	//----- nvinfo : EIATTR_KPARAM_INFO
	.align		4
.L_10:
        /*0018*/ 	.byte	0x04, 0x17
        /*001a*/ 	.short	(.L_12 - .L_11)
.L_11:
        /*001c*/ 	.word	0x00000000
        /*0020*/ 	.short	0x0000
        /*0022*/ 	.short	0x0000
        /*0024*/ 	.byte	0x00, 0xf5, 0x21, 0x00


	//----- nvinfo : EIATTR_SPARSE_MMA_MASK
	.align		4
.L_12:
        /*0028*/ 	.byte	0x03, 0x50
        /*002a*/ 	.short	0x0000


	//----- nvinfo : EIATTR_MAXREG_COUNT
	.align		4
        /*002c*/ 	.byte	0x03, 0x1b
        /*002e*/ 	.short	0x00ff


	//----- nvinfo : EIATTR_EXTERNS
	.align		4
        /*0030*/ 	.byte	0x04, 0x0f
        /*0032*/ 	.short	(.L_14 - .L_13)


	//   ....[0]....
	.align		4
.L_13:
        /*0034*/ 	.word	index@(vprintf)


	//----- nvinfo : EIATTR_MERCURY_ISA_VERSION
	.align		4
.L_14:
        /*0038*/ 	.byte	0x03, 0x5f
        /*003a*/ 	.short	0x0101


	//----- nvinfo : EIATTR_VRC_CTA_INIT_COUNT
	.align		4
        /*003c*/ 	.byte	0x02, 0x4a
	.zero		1
	.zero		1


	//----- nvinfo : EIATTR_SYSCALL_OFFSETS
	.align		4
        /*0040*/ 	.byte	0x04, 0x46
        /*0042*/ 	.short	(.L_16 - .L_15)


	//   ....[0]....
.L_15:
        /*0044*/ 	.word	0x00000260


	//----- nvinfo : EIATTR_EXIT_INSTR_OFFSETS
	.align		4
.L_16:
        /*0048*/ 	.byte	0x04, 0x1c
        /*004a*/ 	.short	(.L_18 - .L_17)


	//   ....[0]....
.L_17:
        /*004c*/ 	.word	0x00000100


	//   ....[1]....
        /*0050*/ 	.word	0x000002f0


	//----- nvinfo : EIATTR_CRS_STACK_SIZE
	.align		4
.L_18:
        /*0054*/ 	.byte	0x04, 0x1e
        /*0056*/ 	.short	(.L_20 - .L_19)
.L_19:
        /*0058*/ 	.word	0x00000000


	//----- nvinfo : EIATTR_CBANK_PARAM_SIZE
	.align		4
.L_20:
        /*005c*/ 	.byte	0x03, 0x19
        /*005e*/ 	.short	0x000c


	//----- nvinfo : EIATTR_PARAM_CBANK
	.align		4
        /*0060*/ 	.byte	0x04, 0x0a
        /*0062*/ 	.short	(.L_22 - .L_21)
	.align		4
.L_21:
        /*0064*/ 	.word	index@(.nv.constant0.square64)
        /*0068*/ 	.short	0x0380
        /*006a*/ 	.short	0x000c


	//----- nvinfo : EIATTR_SW_WAR
	.align		4
.L_22:
        /*006c*/ 	.byte	0x04, 0x36
        /*006e*/ 	.short	(.L_24 - .L_23)
.L_23:
        /*0070*/ 	.word	0x00000008
.L_24:


//--------------------- .nv.callgraph             --------------------------
	.section	.nv.callgraph,"",@"SHT_CUDA_CALLGRAPH"
	.align	4
	.sectionentsize	8
	.align		4
        /*0000*/ 	.word	0x00000000
	.align		4
        /*0004*/ 	.word	0xffffffff
	.align		4
        /*0008*/ 	.word	index@(square64)
	.align		4
        /*000c*/ 	.word	index@(vprintf)
	.align		4
        /*0010*/ 	.word	0x00000000
	.align		4
        /*0014*/ 	.word	0xfffffffe
	.align		4
        /*0018*/ 	.word	0x00000000
	.align		4
        /*001c*/ 	.word	0xfffffffd
	.align		4
        /*0020*/ 	.word	0x00000000
	.align		4
        /*0024*/ 	.word	0xfffffffc


//--------------------- .nv.constant4             --------------------------
	.section	.nv.constant4,"a",@progbits
	.align	8
	.align		8
.nv.constant4:
        /*0000*/ 	.dword	vprintf
	.align		8
        /*0008*/ 	.dword	$str


//--------------------- .text.square64            --------------------------
	.section	.text.square64,"ax",@progbits
	.align	128
        .global         square64
        .type           square64,@function
        .size           square64,(.L_x_3 - square64)
        .other          square64,@"STO_CUDA_ENTRY STV_DEFAULT"
square64:
.text.square64:
[----:B------:R-:W0:Y:S01]  /*0000*/  LDC R1, c[0x0][0x37c] ;  /* 0x0000df00ff017b82 */ /* 0x000e220000000800 */
[----:B------:R-:W1:Y:S01]  /*0010*/  S2R R19, SR_CTAID.X ;  /* 0x0000000000137919 */ /* 0x000e620000002500 */
[----:B------:R-:W2:Y:S01]  /*0020*/  LDCU UR7, c[0x0][0x388] ;  /* 0x00007100ff0777ac */ /* 0x000ea20008000800 */
[----:B0-----:R-:W-:Y:S01]  /*0030*/  VIADD R1, R1, 0xffffffd8 ;  /* 0xffffffd801017836 */ /* 0x001fe20000000000 */
[----:B------:R-:W1:Y:S01]  /*0040*/  S2R R23, SR_TID.X ;  /* 0x0000000000177919 */ /* 0x000e620000002100 */
[----:B------:R-:W0:Y:S03]  /*0050*/  LDCU UR6, c[0x0][0x2fc] ;  /* 0x00005f80ff0677ac */ /* 0x000e260008000800 */
[----:B------:R-:W-:Y:S01]  /*0060*/  R2UR UR39, R1 ;  /* 0x00000000012772ca */ /* 0x000fe200000e0000 */
[----:B------:R-:W1:Y:S01]  /*0070*/  LDCU UR42, c[0x0][0x360] ;  /* 0x00006c00ff2a77ac */ /* 0x000e620008000800 */
[----:B------:R-:W3:Y:S01]  /*0080*/  LDCU UR5, c[0x0][0x2f8] ;  /* 0x00005f00ff0577ac */ /* 0x000ee20008000800 */
[----:B--2---:R-:W-:-:S04]  /*0090*/  USHF.R.S32.HI UR4, URZ, 0x1f, UR7 ;  /* 0x0000001fff047899 */ /* 0x004fc80008011407 */
[----:B------:R-:W-:-:S04]  /*00a0*/  ULEA.HI UR4, UR4, UR7, URZ, 0x3 ;  /* 0x0000000704047291 */ /* 0x000fc8000f8f18ff */
[----:B------:R-:W-:Y:S02]  /*00b0*/  USHF.R.S32.HI UR38, URZ, 0x3, UR4 ;  /* 0x00000003ff267899 */ /* 0x000fe40008011404 */
[----:B---3--:R-:W-:-:S04]  /*00c0*/  UIADD3 UR39, UP0, UPT, UR39, UR5, URZ ;  /* 0x0000000527277290 */ /* 0x008fc8000ff1e0ff */
[----:B0-----:R-:W-:Y:S01]  /*00d0*/  UIADD3.X UR40, UPT, UPT, URZ, UR6, URZ, UP0, !UPT ;  /* 0x00000006ff287290 */ /* 0x001fe200087fe4ff */
[----:B-1----:R-:W-:-:S05]  /*00e0*/  IMAD R17, R19, UR42, R23 ;  /* 0x0000002a13117c24 */ /* 0x002fca000f8e0217 */
[----:B------:R-:W-:-:S13]  /*00f0*/  ISETP.GE.AND P0, PT, R17, UR38, PT ;  /* 0x0000002611007c0c */ /* 0x000fda000bf06270 */
[----:B------:R-:W-:Y:S05]  /*0100*/  @P0 EXIT ;  /* 0x000000000000094d */ /* 0x000fea0003800000 */
[----:B------:R-:W0:Y:S01]  /*0110*/  LDCU UR43, c[0x0][0x370] ;  /* 0x00006e00ff2b77ac */ /* 0x000e220008000800 */
[----:B------:R-:W-:Y:S01]  /*0120*/  IMAD.MOV.U32 R16, RZ, RZ, RZ ;  /* 0x000000ffff107224 */ /* 0x000fe200078e00ff */
[----:B------:R-:W1:Y:S01]  /*0130*/  LDCU.64 UR36, c[0x0][0x358] ;  /* 0x00006b00ff2477ac */ /* 0x000e620008000a00 */
[----:B0-----:R-:W-:-:S12]  /*0140*/  UIMAD UR41, UR42, UR43, URZ ;  /* 0x0000002b2a2972a4 */ /* 0x001fd8000f8e02ff */
.L_x_1:
[----:B------:R-:W0:Y:S01]  /*0150*/  LDC.64 R8, c[0x0][0x380] ;  /* 0x0000e000ff087b82 */ /* 0x000e220000000a00 */
[----:B------:R-:W-:Y:S01]  /*0160*/  MOV R22, UR42 ;  /* 0x0000002a00167c02 */ /* 0x000fe20008000f00 */
[----:B------:R-:W-:Y:S01]  /*0170*/  IMAD.U32 R10, RZ, RZ, UR43 ;  /* 0x0000002bff0a7e24 */ /* 0x000fe2000f8e00ff */
[----:B------:R-:W-:Y:S01]  /*0180*/  MOV R0, 0x0 ;  /* 0x0000000000007802 */ /* 0x000fe20000000f00 */
[----:B------:R2:W-:Y:S01]  /*0190*/  STL.64 [R1+0x8], R16 ;  /* 0x0000081001007387 */ /* 0x0005e20000100a00 */
[----:B------:R-:W3:Y:S01]  /*01a0*/  LDCU.64 UR4, c[0x4][0x8] ;  /* 0x01000100ff0477ac */ /* 0x000ee20008000a00 */
[----:B------:R-:W-:Y:S01]  /*01b0*/  MOV R6, UR39 ;  /* 0x0000002700067c02 */ /* 0x000fe20008000f00 */
[----:B------:R-:W-:Y:S01]  /*01c0*/  IMAD.U32 R7, RZ, RZ, UR40 ;  /* 0x00000028ff077e24 */ /* 0x000fe2000f8e00ff */
[----:B------:R-:W4:Y:S01]  /*01d0*/  LDC R18, c[0x0][0x388] ;  /* 0x0000e200ff127b82 */ /* 0x000f220000000800 */
[----:B------:R2:W-:Y:S04]  /*01e0*/  STL.64 [R1+0x18], R22 ;  /* 0x0000181601007387 */ /* 0x0005e80000100a00 */
[----:B------:R2:W-:Y:S03]  /*01f0*/  STL [R1+0x20], R10 ;  /* 0x0000200a01007387 */ /* 0x0005e60000100800 */
[----:B------:R2:W5:Y:S01]  /*0200*/  LDC.64 R2, c[0x4][R0] ;  /* 0x0100000000027b82 */ /* 0x0005620000000a00 */
[----:B---3--:R-:W-:Y:S01]  /*0210*/  MOV R4, UR4 ;  /* 0x0000000400047c02 */ /* 0x008fe20008000f00 */
[----:B0-----:R2:W-:Y:S01]  /*0220*/  STL.64 [R1], R8 ;  /* 0x0000000801007387 */ /* 0x0015e20000100a00 */
[----:B------:R-:W-:-:S03]  /*0230*/  IMAD.U32 R5, RZ, RZ, UR5 ;  /* 0x00000005ff057e24 */ /* 0x000fc6000f8e00ff */
[----:B----4-:R2:W-:Y:S04]  /*0240*/  STL.64 [R1+0x10], R18 ;  /* 0x0000101201007387 */ /* 0x0105e80000100a00 */
[----:B------:R-:W-:-:S07]  /*0250*/  LEPC R20, `(.L_x_0) ;  /* 0x000000001014794e */ /* 0x000fce0000000000 */
[----:B-12--5:R-:W-:Y:S05]  /*0260*/  CALL.ABS.NOINC R2 ;  /* 0x0000000002007343 */ /* 0x026fea0003c00000 */
.L_x_0:
[----:B------:R-:W0:Y:S01]  /*0270*/  LDC.64 R4, c[0x0][0x380] ;  /* 0x0000e000ff047b82 */ /* 0x000e220000000a00 */
[----:B------:R1:W2:Y:S01]  /*0280*/  I2F.F64 R2, R17 ;  /* 0x0000001100027312 */ /* 0x0002a20000201c00 */
[----:B------:R-:W-:Y:S02]  /*0290*/  VIADD R16, R16, 0x1 ;  /* 0x0000000110107836 */ /* 0x000fe40000000000 */
[C---:B0-----:R-:W-:Y:S01]  /*02a0*/  IMAD.WIDE R4, R17.reuse, 0x8, R4 ;  /* 0x0000000811047825 */ /* 0x041fe200078e0204 */
[----:B-1----:R-:W-:-:S04]  /*02b0*/  IADD3 R17, PT, PT, R17, UR41, RZ ;  /* 0x0000002911117c10 */ /* 0x002fc8000fffe0ff */
[----:B--2---:R0:W-:Y:S01]  /*02c0*/  STG.E.64 desc[UR36][R4.64], R2 ;  /* 0x0000000204007986 */ /* 0x0041e2000c101b24 */
[----:B------:R-:W-:-:S13]  /*02d0*/  ISETP.GE.AND P0, PT, R17, UR38, PT ;  /* 0x0000002611007c0c */ /* 0x000fda000bf06270 */
[----:B0-----:R-:W-:Y:S05]  /*02e0*/  @!P0 BRA `(.L_x_1) ;  /* 0xfffffffc00988947 */ /* 0x001fea000383ffff */
[----:B------:R-:W-:Y:S05]  /*02f0*/  EXIT ;  /* 0x000000000000794d */ /* 0x000fea0003800000 */
.L_x_2:
[----:B------:R-:W-:-:S00]  /*0300*/  BRA `(.L_x_2) ;  /* 0xfffffffc00fc7947 */ /* 0x000fc0000383ffff */
[----:B------:R-:W-:-:S00]  /*0310*/  NOP ;  /* 0x0000000000007918 */ /* 0x000fc00000000000 */
        /* <DEDUP_REMOVED lines=14> */
.L_x_3:


//--------------------- .nv.global.init           --------------------------
	.section	.nv.global.init,"aw",@progbits
.nv.global.init:
	.type		$str,@object
	.size		$str,(.L_0 - $str)
$str:
        /*0000*/ 	.byte	0x41, 0x20, 0x25, 0x70, 0x20, 0x7c, 0x20, 0x69, 0x3a, 0x20, 0x25, 0x64, 0x20, 0x7c, 0x20, 0x69
        /*0010*/ 	.byte	0x64, 0x78, 0x3a, 0x20, 0x25, 0x64, 0x20, 0x7c, 0x20, 0x73, 0x69, 0x7a, 0x65, 0x20, 0x25, 0x64
        /*0020*/ 	.byte	0x20, 0x7c, 0x20, 0x62, 0x6c, 0x6f, 0x63, 0x6b, 0x49, 0x64, 0x78, 0x2e, 0x78, 0x20, 0x25, 0x64
        /*0030*/ 	.byte	0x20, 0x7c, 0x20, 0x62, 0x6c, 0x6f, 0x63, 0x6b, 0x44, 0x69, 0x6d, 0x2e, 0x78, 0x20, 0x25, 0x64
        /*0040*/ 	.byte	0x20, 0x7c, 0x20, 0x74, 0x68, 0x72, 0x65, 0x61, 0x64, 0x49, 0x64, 0x78, 0x2e, 0x78, 0x20, 0x25
        /*0050*/ 	.byte	0x64, 0x20, 0x7c, 0x20, 0x67, 0x72, 0x69, 0x64, 0x44, 0x69, 0x6d, 0x2e, 0x78, 0x20, 0x25, 0x64
        /*0060*/ 	.byte	0x0a, 0x00
.L_0:


//--------------------- .nv.shared.reserved.0     --------------------------
	.section	.nv.shared.reserved.0,"aw",@nobits
	.weak		__nv_reservedSMEM_offset_0_alias
	.size		__nv_reservedSMEM_offset_0_alias, 0, 64
	.other		__nv_reservedSMEM_offset_0_alias,@"STO_CUDA_RESERVED_SHARED STV_DEFAULT"
__nv_reservedSMEM_offset_0_alias:
	.zero		0
	.zero		64


//--------------------- .nv.constant0.square64    --------------------------
	.section	.nv.constant0.square64,"a",@progbits
	.sectionflags	@""
	.align	4
.nv.constant0.square64:
	.zero		908


//--------------------- SYMBOLS --------------------------

	.type		.nv.reservedSmem.offset0,@object
	.size		.nv.reservedSmem.offset0,0x4
	.type		vprintf,@function
